//
// Generated by NVIDIA NVVM Compiler
//
// Compiler Build ID: CL-36424714
// Cuda compilation tools, release 13.0, V13.0.88
// Based on NVVM 20.0.0
//

.version 9.0
.target sm_100
.address_size 64

	// .globl	_Z4infoPiS_ii

.visible .entry _Z4infoPiS_ii(
	.param .u64 .ptr .align 1 _Z4infoPiS_ii_param_0,
	.param .u64 .ptr .align 1 _Z4infoPiS_ii_param_1,
	.param .u32 _Z4infoPiS_ii_param_2,
	.param .u32 _Z4infoPiS_ii_param_3
)
{
	.reg .pred 	%p<2>;
	.reg .b32 	%r<13>;
	.reg .b64 	%rd<9>;

	ld.param.u64 	%rd1, [_Z4infoPiS_ii_param_0];
	ld.param.u64 	%rd2, [_Z4infoPiS_ii_param_1];
	ld.param.u32 	%r2, [_Z4infoPiS_ii_param_2];
	ld.param.u32 	%r3, [_Z4infoPiS_ii_param_3];
	mov.u32 	%r4, %tid.x;
	mov.u32 	%r5, %ntid.x;
	mov.u32 	%r6, %ctaid.x;
	mad.lo.s32 	%r1, %r5, %r6, %r4;
	setp.ge.s32 	%p1, %r1, %r3;
	@%p1 bra 	$L__BB0_2;
	cvta.to.global.u64 	%rd3, %rd1;
	cvta.to.global.u64 	%rd4, %rd2;
	div.s32 	%r7, %r2, %r3;
	sub.s32 	%r8, 1, %r7;
	add.s32 	%r9, %r2, %r1;
	mad.lo.s32 	%r10, %r8, %r3, %r9;
	rem.s32 	%r11, %r10, %r3;
	mul.wide.s32 	%rd5, %r11, 4;
	add.s64 	%rd6, %rd3, %rd5;
	ld.global.u32 	%r12, [%rd6];
	mul.wide.s32 	%rd7, %r1, 4;
	add.s64 	%rd8, %rd4, %rd7;
	st.global.u32 	[%rd8], %r12;
$L__BB0_2:
	ret;

}


// ===== COMPILED SASS (sm_100) =====

	.target	sm_100

	.elftype	@"ET_EXEC"


//--------------------- .note.nv.tkinfo           --------------------------
	.section	.note.nv.tkinfo,"",@"SHT_NOTE"
	.sectionflags	@"SHF_NOTE_NV_TKINFO"
	.tkinfo
        /*0018*/ 	.word	0x00000002
        /*0030*/ 	.string	""
        /*0030*/ 	.string	"ptxas"
        /*0030*/ 	.string	"Cuda compilation tools, release 13.0, V13.0.88"
        /*0030*/ 	.string	"Build cuda_13.0.r13.0/compiler.36424714_0"
        /*0030*/ 	.string	"-arch sm_100 -m 64 "



//--------------------- .note.nv.cuinfo           --------------------------
	.section	.note.nv.cuinfo,"",@"SHT_NOTE"
	.sectionflags	@"SHF_NOTE_NV_CUINFO"
        /*0018*/ 	.short	0x0002
        /*001a*/ 	.short	0x0064
        /*001c*/ 	.short	0x0082
	.zero		2


//--------------------- .nv.info                  --------------------------
	.section	.nv.info,"",@"SHT_CUDA_INFO"
	.align	4


	//----- nvinfo : EIATTR_REGCOUNT
	.align		4
        /*0000*/ 	.byte	0x04, 0x2f
        /*0002*/ 	.short	(.L_1 - .L_0)
	.align		4
.L_0:
        /*0004*/ 	.word	index@(_Z4infoPiS_ii)
        /*0008*/ 	.word	0x0000000c


	//----- nvinfo : EIATTR_FRAME_SIZE
	.align		4
.L_1:
        /*000c*/ 	.byte	0x04, 0x11
        /*000e*/ 	.short	(.L_3 - .L_2)
	.align		4
.L_2:
        /*0010*/ 	.word	index@(_Z4infoPiS_ii)
        /*0014*/ 	.word	0x00000000


	//----- nvinfo : EIATTR_MIN_STACK_SIZE
	.align		4
.L_3:
        /*0018*/ 	.byte	0x04, 0x12
        /*001a*/ 	.short	(.L_5 - .L_4)
	.align		4
.L_4:
        /*001c*/ 	.word	index@(_Z4infoPiS_ii)
        /*0020*/ 	.word	0x00000000
.L_5:


//--------------------- .nv.compat                --------------------------
	.section	.nv.compat,"",@"SHT_CUDA_COMPAT_INFO"
	.align	4
        /*0000*/ 	.byte	0x02, 0x09, 0x00, 0x00, 0x02, 0x02, 0x01, 0x00, 0x02, 0x05, 0x05, 0x00, 0x03, 0x07, 0x01, 0x01
        /*0010*/ 	.byte	0x02, 0x03, 0x00, 0x00, 0x02, 0x06, 0x01, 0x00, 0x04, 0x0b, 0x08, 0x00, 0x09, 0x00, 0x00, 0x00
        /*0020*/ 	.byte	0x00, 0x00, 0x00, 0x00


//--------------------- .nv.info._Z4infoPiS_ii    --------------------------
	.section	.nv.info._Z4infoPiS_ii,"",@"SHT_CUDA_INFO"
	.sectionflags	@""
	.align	4


	//----- nvinfo : EIATTR_CUDA_API_VERSION
	.align		4
        /*0000*/ 	.byte	0x04, 0x37
        /*0002*/ 	.short	(.L_7 - .L_6)
.L_6:
        /*0004*/ 	.word	0x00000082


	//----- nvinfo : EIATTR_KPARAM_INFO
	.align		4
.L_7:
        /*0008*/ 	.byte	0x04, 0x17
        /*000a*/ 	.short	(.L_9 - .L_8)
.L_8:
        /*000c*/ 	.word	0x00000000
        /*0010*/ 	.short	0x0003
        /*0012*/ 	.short	0x0014
        /*0014*/ 	.byte	0x00, 0xf0, 0x11, 0x00


	//----- nvinfo : EIATTR_KPARAM_INFO
	.align		4
.L_9:
        /*0018*/ 	.byte	0x04, 0x17
        /*001a*/ 	.short	(.L_11 - .L_10)
.L_10:
        /*001c*/ 	.word	0x00000000
        /*0020*/ 	.short	0x0002
        /*0022*/ 	.short	0x0010
        /*0024*/ 	.byte	0x00, 0xf0, 0x11, 0x00


	//----- nvinfo : EIATTR_KPARAM_INFO
	.align		4
.L_11:
        /*0028*/ 	.byte	0x04, 0x17
        /*002a*/ 	.short	(.L_13 - .L_12)
.L_12:
        /*002c*/ 	.word	0x00000000
        /*0030*/ 	.short	0x0001
        /*0032*/ 	.short	0x0008
        /*0034*/ 	.byte	0x00, 0xf5, 0x21, 0x00


	//----- nvinfo : EIATTR_KPARAM_INFO
	.align		4
.L_13:
        /*0038*/ 	.byte	0x04, 0x17
        /*003a*/ 	.short	(.L_15 - .L_14)
.L_14:
        /*003c*/ 	.word	0x00000000
        /*0040*/ 	.short	0x0000
        /*0042*/ 	.short	0x0000
        /*0044*/ 	.byte	0x00, 0xf5, 0x21, 0x00


	//----- nvinfo : EIATTR_SPARSE_MMA_MASK
	.align		4
.L_15:
        /*0048*/ 	.byte	0x03, 0x50
        /*004a*/ 	.short	0x0000


	//----- nvinfo : EIATTR_MAXREG_COUNT
	.align		4
        /*004c*/ 	.byte	0x03, 0x1b
        /*004e*/ 	.short	0x00ff


	//----- nvinfo : EIATTR_MERCURY_ISA_VERSION
	.align		4
        /*0050*/ 	.byte	0x03, 0x5f
        /*0052*/ 	.short	0x0101


	//----- nvinfo : EIATTR_VRC_CTA_INIT_COUNT
	.align		4
        /*0054*/ 	.byte	0x02, 0x4a
	.zero		1
	.zero		1


	//----- nvinfo : EIATTR_EXIT_INSTR_OFFSETS
	.align		4
        /*0058*/ 	.byte	0x04, 0x1c
        /*005a*/ 	.short	(.L_17 - .L_16)


	//   ....[0]....
.L_16:
        /*005c*/ 	.word	0x00000070


	//   ....[1]....
        /*0060*/ 	.word	0x00000370


	//----- nvinfo : EIATTR_CBANK_PARAM_SIZE
	.align		4
.L_17:
        /*0064*/ 	.byte	0x03, 0x19
        /*0066*/ 	.short	0x0018


	//----- nvinfo : EIATTR_PARAM_CBANK
	.align		4
        /*0068*/ 	.byte	0x04, 0x0a
        /*006a*/ 	.short	(.L_19 - .L_18)
	.align		4
.L_18:
        /*006c*/ 	.word	index@(.nv.constant0._Z4infoPiS_ii)
        /*0070*/ 	.short	0x0380
        /*0072*/ 	.short	0x0018


	//----- nvinfo : EIATTR_SW_WAR
	.align		4
.L_19:
        /*0074*/ 	.byte	0x04, 0x36
        /*0076*/ 	.short	(.L_21 - .L_20)
.L_20:
        /*0078*/ 	.word	0x00000008
.L_21:


//--------------------- .nv.callgraph             --------------------------
	.section	.nv.callgraph,"",@"SHT_CUDA_CALLGRAPH"
	.align	4
	.sectionentsize	8
	.align		4
        /*0000*/ 	.word	0x00000000
	.align		4
        /*0004*/ 	.word	0xffffffff
	.align		4
        /*0008*/ 	.word	0x00000000
	.align		4
        /*000c*/ 	.word	0xfffffffe
	.align		4
        /*0010*/ 	.word	0x00000000
	.align		4
        /*0014*/ 	.word	0xfffffffd
	.align		4
        /*0018*/ 	.word	0x00000000
	.align		4
        /*001c*/ 	.word	0xfffffffc


//--------------------- .text._Z4infoPiS_ii       --------------------------
	.section	.text._Z4infoPiS_ii,"ax",@progbits
	.align	128
        .global         _Z4infoPiS_ii
        .type           _Z4infoPiS_ii,@function
        .size           _Z4infoPiS_ii,(.L_x_1 - _Z4infoPiS_ii)
        .other          _Z4infoPiS_ii,@"STO_CUDA_ENTRY STV_DEFAULT"
_Z4infoPiS_ii:
.text._Z4infoPiS_ii:
[----:B------:R-:W-:Y:S01]  /*0000*/  LDC R1, c[0x0][0x37c] ;  /* 0x0000df00ff017b82 */ /* 0x000fe20000000800 */
[----:B------:R-:W0:Y:S07]  /*0010*/  S2R R0, SR_TID.X ;  /* 0x0000000000007919 */ /* 0x000e2e0000002100 */
[----:B------:R-:W1:Y:S01]  /*0020*/  LDC R9, c[0x0][0x394] ;  /* 0x0000e500ff097b82 */ /* 0x000e620000000800 */
[----:B------:R-:W0:Y:S01]  /*0030*/  LDCU UR4, c[0x0][0x360] ;  /* 0x00006c00ff0477ac */ /* 0x000e220008000800 */
[----:B------:R-:W0:Y:S02]  /*0040*/  S2R R3, SR_CTAID.X ;  /* 0x0000000000037919 */ /* 0x000e240000002500 */
[----:B0-----:R-:W-:-:S05]  /*0050*/  IMAD R0, R3, UR4, R0 ;  /* 0x0000000403007c24 */ /* 0x001fca000f8e0200 */
[----:B-1----:R-:W-:-:S13]  /*0060*/  ISETP.GE.AND P0, PT, R0, R9, PT ;  /* 0x000000090000720c */ /* 0x002fda0003f06270 */
[----:B------:R-:W-:Y:S05]  /*0070*/  @P0 EXIT ;  /* 0x000000000000094d */ /* 0x000fea0003800000 */
[----:B------:R-:W-:Y:S01]  /*0080*/  IABS R2, R9 ;  /* 0x0000000900027213 */ /* 0x000fe20000000000 */
[----:B------:R-:W0:Y:S01]  /*0090*/  LDC R8, c[0x0][0x390] ;  /* 0x0000e400ff087b82 */ /* 0x000e220000000800 */
[----:B------:R-:W1:Y:S02]  /*00a0*/  LDCU.64 UR4, c[0x0][0x358] ;  /* 0x00006b00ff0477ac */ /* 0x000e640008000a00 */
[----:B------:R-:W2:Y:S08]  /*00b0*/  I2F.RP R3, R2 ;  /* 0x0000000200037306 */ /* 0x000eb00000209400 */
[----:B--2---:R-:W2:Y:S01]  /*00c0*/  MUFU.RCP R3, R3 ;  /* 0x0000000300037308 */ /* 0x004ea20000001000 */
[----:B0-----:R-:W-:Y:S01]  /*00d0*/  IABS R6, R8 ;  /* 0x0000000800067213 */ /* 0x001fe20000000000 */
[----:B--2---:R-:W-:-:S06]  /*00e0*/  VIADD R4, R3, 0xffffffe ;  /* 0x0ffffffe03047836 */ /* 0x004fcc0000000000 */
[----:B------:R0:W2:Y:S02]  /*00f0*/  F2I.FTZ.U32.TRUNC.NTZ R5, R4 ;  /* 0x0000000400057305 */ /* 0x0000a4000021f000 */
[----:B0-----:R-:W-:Y:S02]  /*0100*/  HFMA2 R4, -RZ, RZ, 0, 0 ;  /* 0x00000000ff047431 */ /* 0x001fe400000001ff */
[----:B--2---:R-:W-:-:S04]  /*0110*/  IMAD.MOV R7, RZ, RZ, -R5 ;  /* 0x000000ffff077224 */ /* 0x004fc800078e0a05 */
[----:B------:R-:W-:-:S04]  /*0120*/  IMAD R7, R7, R2, RZ ;  /* 0x0000000207077224 */ /* 0x000fc800078e02ff */
[----:B------:R-:W-:Y:S01]  /*0130*/  IMAD.HI.U32 R5, R5, R7, R4 ;  /* 0x0000000705057227 */ /* 0x000fe200078e0004 */
[----:B------:R-:W-:-:S03]  /*0140*/  LOP3.LUT R4, R8, R9, RZ, 0x3c, !PT ;  /* 0x0000000908047212 */ /* 0x000fc600078e3cff */
[----:B------:R-:W-:Y:S01]  /*0150*/  IMAD.MOV.U32 R7, RZ, RZ, R6 ;  /* 0x000000ffff077224 */ /* 0x000fe200078e0006 */
[----:B------:R-:W-:Y:S01]  /*0160*/  ISETP.GE.AND P0, PT, R4, RZ, PT ;  /* 0x000000ff0400720c */ /* 0x000fe20003f06270 */
[----:B------:R-:W-:Y:S02]  /*0170*/  IMAD.IADD R4, R0, 0x1, R8 ;  /* 0x0000000100047824 */ /* 0x000fe400078e0208 */
[----:B------:R-:W-:-:S04]  /*0180*/  IMAD.HI.U32 R3, R5, R7, RZ ;  /* 0x0000000705037227 */ /* 0x000fc800078e00ff */
[----:B------:R-:W-:-:S04]  /*0190*/  IMAD.MOV R6, RZ, RZ, -R3 ;  /* 0x000000ffff067224 */ /* 0x000fc800078e0a03 */
[----:B------:R-:W-:Y:S01]  /*01a0*/  IMAD R7, R2, R6, R7 ;  /* 0x0000000602077224 */ /* 0x000fe200078e0207 */
[----:B------:R-:W-:-:S04]  /*01b0*/  LOP3.LUT R6, RZ, R9, RZ, 0x33, !PT ;  /* 0x00000009ff067212 */ /* 0x000fc800078e33ff */
[----:B------:R-:W-:-:S13]  /*01c0*/  ISETP.GT.U32.AND P2, PT, R2, R7, PT ;  /* 0x000000070200720c */ /* 0x000fda0003f44070 */
[----:B------:R-:W-:Y:S01]  /*01d0*/  @!P2 IADD3 R7, PT, PT, R7, -R2, RZ ;  /* 0x800000020707a210 */ /* 0x000fe20007ffe0ff */
[----:B------:R-:W-:-:S03]  /*01e0*/  @!P2 VIADD R3, R3, 0x1 ;  /* 0x000000010303a836 */ /* 0x000fc60000000000 */
[----:B------:R-:W-:-:S13]  /*01f0*/  ISETP.GE.U32.AND P1, PT, R7, R2, PT ;  /* 0x000000020700720c */ /* 0x000fda0003f26070 */
[----:B------:R-:W-:Y:S01]  /*0200*/  @P1 VIADD R3, R3, 0x1 ;  /* 0x0000000103031836 */ /* 0x000fe20000000000 */
[----:B------:R-:W-:-:S04]  /*0210*/  ISETP.NE.AND P1, PT, R9, RZ, PT ;  /* 0x000000ff0900720c */ /* 0x000fc80003f25270 */
[----:B------:R-:W-:-:S04]  /*0220*/  @!P0 IADD3 R3, PT, PT, -R3, RZ, RZ ;  /* 0x000000ff03038210 */ /* 0x000fc80007ffe1ff */
[----:B------:R-:W-:-:S04]  /*0230*/  SEL R3, R6, R3, !P1 ;  /* 0x0000000306037207 */ /* 0x000fc80004800000 */
[----:B------:R-:W-:-:S05]  /*0240*/  IADD3 R3, PT, PT, -R3, 0x1, RZ ;  /* 0x0000000103037810 */ /* 0x000fca0007ffe1ff */
[----:B------:R-:W-:-:S05]  /*0250*/  IMAD R3, R3, R9, R4 ;  /* 0x0000000903037224 */ /* 0x000fca00078e0204 */
[----:B------:R-:W-:Y:S02]  /*0260*/  IABS R7, R3 ;  /* 0x0000000300077213 */ /* 0x000fe40000000000 */
[----:B------:R-:W-:-:S03]  /*0270*/  ISETP.GE.AND P2, PT, R3, RZ, PT ;  /* 0x000000ff0300720c */ /* 0x000fc60003f46270 */
[----:B------:R-:W-:-:S04]  /*0280*/  IMAD.HI.U32 R5, R5, R7, RZ ;  /* 0x0000000705057227 */ /* 0x000fc800078e00ff */
[----:B------:R-:W-:-:S04]  /*0290*/  IMAD.MOV R5, RZ, RZ, -R5 ;  /* 0x000000ffff057224 */ /* 0x000fc800078e0a05 */
[C---:B------:R-:W-:Y:S02]  /*02a0*/  IMAD R7, R2.reuse, R5, R7 ;  /* 0x0000000502077224 */ /* 0x040fe400078e0207 */
[----:B------:R-:W0:Y:S03]  /*02b0*/  LDC.64 R4, c[0x0][0x380] ;  /* 0x0000e000ff047b82 */ /* 0x000e260000000a00 */
[----:B------:R-:W-:-:S13]  /*02c0*/  ISETP.GT.U32.AND P0, PT, R2, R7, PT ;  /* 0x000000070200720c */ /* 0x000fda0003f04070 */
[----:B------:R-:W-:-:S04]  /*02d0*/  @!P0 IADD3 R7, PT, PT, R7, -R2, RZ ;  /* 0x8000000207078210 */ /* 0x000fc80007ffe0ff */
[----:B------:R-:W-:-:S13]  /*02e0*/  ISETP.GT.U32.AND P0, PT, R2, R7, PT ;  /* 0x000000070200720c */ /* 0x000fda0003f04070 */
[----:B------:R-:W-:-:S05]  /*02f0*/  @!P0 IMAD.IADD R7, R7, 0x1, -R2 ;  /* 0x0000000107078824 */ /* 0x000fca00078e0a02 */
[----:B------:R-:W-:-:S04]  /*0300*/  @!P2 IADD3 R7, PT, PT, -R7, RZ, RZ ;  /* 0x000000ff0707a210 */ /* 0x000fc80007ffe1ff */
[----:B------:R-:W-:-:S05]  /*0310*/  SEL R3, R6, R7, !P1 ;  /* 0x0000000706037207 */ /* 0x000fca0004800000 */
[----:B0-----:R-:W-:Y:S02]  /*0320*/  IMAD.WIDE R2, R3, 0x4, R4 ;  /* 0x0000000403027825 */ /* 0x001fe400078e0204 */
[----:B------:R-:W0:Y:S04]  /*0330*/  LDC.64 R4, c[0x0][0x388] ;  /* 0x0000e200ff047b82 */ /* 0x000e280000000a00 */
[----:B-1----:R-:W2:Y:S01]  /*0340*/  LDG.E R3, desc[UR4][R2.64] ;  /* 0x0000000402037981 */ /* 0x002ea2000c1e1900 */
[----:B0-----:R-:W-:-:S05]  /*0350*/  IMAD.WIDE R4, R0, 0x4, R4 ;  /* 0x0000000400047825 */ /* 0x001fca00078e0204 */
[----:B--2---:R-:W-:Y:S01]  /*0360*/  STG.E desc[UR4][R4.64], R3 ;  /* 0x0000000304007986 */ /* 0x004fe2000c101904 */
[----:B------:R-:W-:Y:S05]  /*0370*/  EXIT ;  /* 0x000000000000794d */ /* 0x000fea0003800000 */
.L_x_0:
[----:B------:R-:W-:-:S00]  /*0380*/  BRA `(.L_x_0) ;  /* 0xfffffffc00fc7947 */ /* 0x000fc0000383ffff */
[----:B------:R-:W-:-:S00]  /*0390*/  NOP ;  /* 0x0000000000007918 */ /* 0x000fc00000000000 */
        /* <DEDUP_REMOVED lines=14> */
.L_x_1:


//--------------------- .nv.shared.reserved.0     --------------------------
	.section	.nv.shared.reserved.0,"aw",@nobits
	.weak		__nv_reservedSMEM_offset_0_alias
	.size		__nv_reservedSMEM_offset_0_alias, 0, 64
	.other		__nv_reservedSMEM_offset_0_alias,@"STO_CUDA_RESERVED_SHARED STV_DEFAULT"
__nv_reservedSMEM_offset_0_alias:
	.zero		0
	.zero		64


//--------------------- .nv.constant0._Z4infoPiS_ii --------------------------
	.section	.nv.constant0._Z4infoPiS_ii,"a",@progbits
	.sectionflags	@""
	.align	4
.nv.constant0._Z4infoPiS_ii:
	.zero		920


//--------------------- SYMBOLS --------------------------

	.type		.nv.reservedSmem.offset0,@object
	.size		.nv.reservedSmem.offset0,0x4
